	.headerflags	@"EF_CUDA_TEXMODE_UNIFIED EF_CUDA_64BIT_ADDRESS EF_CUDA_ACCELERATORS EF_CUDA_SM90 EF_CUDA_VIRTUAL_SM(EF_CUDA_SM90)"
	.elftype	@"ET_EXEC"


//--------------------- .nv.info                  --------------------------
	.section	.nv.info,"",@"SHT_CUDA_INFO"
	.align	4


	//----- nvinfo : EIATTR_REGCOUNT
	.align		4
        /*0000*/ 	.byte	0x04, 0x2f
        /*0002*/ 	.short	(.L_1 - .L_0)
	.align		4
.L_0:
        /*0004*/ 	.word	index@(triton_poi_fused_mean_1)
        /*0008*/ 	.word	0x00000016


	//----- nvinfo : EIATTR_MIN_STACK_SIZE
	.align		4
.L_1:
        /*000c*/ 	.byte	0x04, 0x12
        /*000e*/ 	.short	(.L_3 - .L_2)
	.align		4
.L_2:
        /*0010*/ 	.word	index@(triton_poi_fused_mean_1)
        /*0014*/ 	.word	0x00000000


	//----- nvinfo : EIATTR_FRAME_SIZE
	.align		4
.L_3:
        /*0018*/ 	.byte	0x04, 0x11
        /*001a*/ 	.short	(.L_5 - .L_4)
	.align		4
.L_4:
        /*001c*/ 	.word	index@(triton_poi_fused_mean_1)
        /*0020*/ 	.word	0x00000000


	//----- nvinfo : EIATTR_MIN_STACK_SIZE
	.align		4
.L_5:
        /*0024*/ 	.byte	0x04, 0x12
        /*0026*/ 	.short	(.L_7 - .L_6)
	.align		4
.L_6:
        /*0028*/ 	.word	index@(triton_poi_fused_mean_1)
        /*002c*/ 	.word	0x00000000
.L_7:


//--------------------- .nv.info.triton_poi_fused_mean_1 --------------------------
	.section	.nv.info.triton_poi_fused_mean_1,"",@"SHT_CUDA_INFO"
	.sectionflags	@""
	.align	4


	//----- nvinfo : EIATTR_CUDA_API_VERSION
	.align		4
        /*0000*/ 	.byte	0x04, 0x37
        /*0002*/ 	.short	(.L_9 - .L_8)
.L_8:
        /*0004*/ 	.word	0x0000007c


	//----- nvinfo : EIATTR_KPARAM_INFO
	.align		4
.L_9:
        /*0008*/ 	.byte	0x04, 0x17
        /*000a*/ 	.short	(.L_11 - .L_10)
.L_10:
        /*000c*/ 	.word	0x00000000
        /*0010*/ 	.short	0x0002
        /*0012*/ 	.short	0x0010
        /*0014*/ 	.byte	0x00, 0xf0, 0x11, 0x00


	//----- nvinfo : EIATTR_KPARAM_INFO
	.align		4
.L_11:
        /*0018*/ 	.byte	0x04, 0x17
        /*001a*/ 	.short	(.L_13 - .L_12)
.L_12:
        /*001c*/ 	.word	0x00000000
        /*0020*/ 	.short	0x0001
        /*0022*/ 	.short	0x0008
        /*0024*/ 	.byte	0x00, 0xf4, 0x21, 0x00


	//----- nvinfo : EIATTR_KPARAM_INFO
	.align		4
.L_13:
        /*0028*/ 	.byte	0x04, 0x17
        /*002a*/ 	.short	(.L_15 - .L_14)
.L_14:
        /*002c*/ 	.word	0x00000000
        /*0030*/ 	.short	0x0000
        /*0032*/ 	.short	0x0000
        /*0034*/ 	.byte	0x00, 0xf4, 0x21, 0x00


	//----- nvinfo : EIATTR_SPARSE_MMA_MASK
	.align		4
.L_15:
        /*0038*/ 	.byte	0x03, 0x50
        /*003a*/ 	.short	0x0000


	//----- nvinfo : EIATTR_MAXREG_COUNT
	.align		4
        /*003c*/ 	.byte	0x03, 0x1b
        /*003e*/ 	.short	0x00ff


	//----- nvinfo : EIATTR_EXIT_INSTR_OFFSETS
	.align		4
        /*0040*/ 	.byte	0x04, 0x1c
        /*0042*/ 	.short	(.L_17 - .L_16)


	//   ....[0]....
.L_16:
        /*0044*/ 	.word	0x00000260


	//   ....[1]....
        /*0048*/ 	.word	0x000002a0


	//----- nvinfo : EIATTR_REQNTID
	.align		4
.L_17:
        /*004c*/ 	.byte	0x04, 0x10
        /*004e*/ 	.short	(.L_19 - .L_18)
.L_18:
        /*0050*/ 	.word	0x00000080
        /*0054*/ 	.word	0x00000001
        /*0058*/ 	.word	0x00000001


	//----- nvinfo : EIATTR_CBANK_PARAM_SIZE
	.align		4
.L_19:
        /*005c*/ 	.byte	0x03, 0x19
        /*005e*/ 	.short	0x0014


	//----- nvinfo : EIATTR_PARAM_CBANK
	.align		4
        /*0060*/ 	.byte	0x04, 0x0a
        /*0062*/ 	.short	(.L_21 - .L_20)
	.align		4
.L_20:
        /*0064*/ 	.word	index@(.nv.constant0.triton_poi_fused_mean_1)
        /*0068*/ 	.short	0x0210
        /*006a*/ 	.short	0x0014


	//----- nvinfo : EIATTR_SW_WAR
	.align		4
.L_21:
        /*006c*/ 	.byte	0x04, 0x36
        /*006e*/ 	.short	(.L_23 - .L_22)
.L_22:
        /*0070*/ 	.word	0x00000008
.L_23:


//--------------------- .nv.callgraph             --------------------------
	.section	.nv.callgraph,"",@"SHT_CUDA_CALLGRAPH"
	.align	4
	.sectionentsize	8
	.align		4
        /*0000*/ 	.word	0x00000000
	.align		4
        /*0004*/ 	.word	0xffffffff
	.align		4
        /*0008*/ 	.word	0x00000000
	.align		4
        /*000c*/ 	.word	0xfffffffe
	.align		4
        /*0010*/ 	.word	0x00000000
	.align		4
        /*0014*/ 	.word	0xfffffffd
	.align		4
        /*0018*/ 	.word	0x00000000
	.align		4
        /*001c*/ 	.word	0xfffffffc


//--------------------- .text.triton_poi_fused_mean_1 --------------------------
	.section	.text.triton_poi_fused_mean_1,"ax",@progbits
	.align	128
        .global         triton_poi_fused_mean_1
        .type           triton_poi_fused_mean_1,@function
        .size           triton_poi_fused_mean_1,(.L_x_1 - triton_poi_fused_mean_1)
        .other          triton_poi_fused_mean_1,@"STO_CUDA_ENTRY STV_DEFAULT"
triton_poi_fused_mean_1:
.text.triton_poi_fused_mean_1:
[----:B------:R-:W0:Y:S02]  /*0000*/  LDC R1, c[0x0][0x28] ;  /* 0x00000a00ff017b82 */ /* 0x000e240000000800 */
[----:B------:R-:W1:Y:S01]  /*0010*/  S2R R0, SR_TID.X ;  /* 0x0000000000007919 */ /* 0x000e620000002100 */
[----:B------:R-:W-:Y:S01]  /*0020*/  CS2R R6, SRZ ;  /* 0x0000000000067805 */ /* 0x000fe2000001ff00 */
[----:B------:R-:W-:Y:S01]  /*0030*/  ULDC.64 UR4, c[0x0][0x208] ;  /* 0x0000820000047ab9 */ /* 0x000fe20000000a00 */
[----:B------:R-:W2:Y:S01]  /*0040*/  S2R R3, SR_CTAID.X ;  /* 0x0000000000037919 */ /* 0x000ea20000002500 */
[----:B-1----:R-:W-:-:S04]  /*0050*/  SHF.L.U32 R0, R0, 0x1, RZ ;  /* 0x0000000100007819 */ /* 0x002fc800000006ff */
[----:B------:R-:W-:-:S04]  /*0060*/  LOP3.LUT R0, R0, 0xfe, RZ, 0xc0, !PT ;  /* 0x000000fe00007812 */ /* 0x000fc800078ec0ff */
[----:B--2---:R-:W-:Y:S02]  /*0070*/  LEA R0, R3, R0, 0x8 ;  /* 0x0000000003007211 */ /* 0x004fe400078e40ff */
[----:B------:R-:W1:Y:S02]  /*0080*/  LDC.64 R2, c[0x0][0x210] ;  /* 0x00008400ff027b82 */ /* 0x000e640000000a00 */
[----:B------:R-:W-:Y:S02]  /*0090*/  SHF.R.S32.HI R5, RZ, 0x1f, R0 ;  /* 0x0000001fff057819 */ /* 0x000fe40000011400 */
[----:B------:R-:W-:Y:S02]  /*00a0*/  ISETP.GE.AND P0, PT, R0, 0x100, PT ;  /* 0x000001000000780c */ /* 0x000fe40003f06270 */
[----:B------:R-:W-:-:S04]  /*00b0*/  LEA.HI R5, R5, R0, RZ, 0x6 ;  /* 0x0000000005057211 */ /* 0x000fc800078f30ff */
[C---:B------:R-:W-:Y:S02]  /*00c0*/  SHF.L.U32 R4, R5.reuse, 0x2, RZ ;  /* 0x0000000205047819 */ /* 0x040fe400000006ff */
[----:B------:R-:W-:Y:S02]  /*00d0*/  LOP3.LUT R5, R5, 0xffffffc0, RZ, 0xc0, !PT ;  /* 0xffffffc005057812 */ /* 0x000fe400078ec0ff */
[----:B------:R-:W-:-:S04]  /*00e0*/  LOP3.LUT R4, R4, 0xffffff00, RZ, 0xc0, !PT ;  /* 0xffffff0004047812 */ /* 0x000fc800078ec0ff */
[----:B------:R-:W-:Y:S02]  /*00f0*/  IADD3 R9, R4, R0, -R5 ;  /* 0x0000000004097210 */ /* 0x000fe40007ffe805 */
[----:B------:R-:W-:-:S03]  /*0100*/  CS2R R4, SRZ ;  /* 0x0000000000047805 */ /* 0x000fc6000001ff00 */
[C---:B------:R-:W-:Y:S01]  /*0110*/  VIADD R13, R9.reuse, 0x40 ;  /* 0x00000040090d7836 */ /* 0x040fe20000000000 */
[----:B------:R-:W-:Y:S01]  /*0120*/  IADD3 R15, R9, 0x80, RZ ;  /* 0x00000080090f7810 */ /* 0x000fe20007ffe0ff */
[----:B-1----:R-:W-:-:S04]  /*0130*/  IMAD.WIDE R10, R9, 0x4, R2 ;  /* 0x00000004090a7825 */ /* 0x002fc800078e0202 */
[--C-:B------:R-:W-:Y:S01]  /*0140*/  IMAD.WIDE R12, R13, 0x4, R2.reuse ;  /* 0x000000040d0c7825 */ /* 0x100fe200078e0202 */
[----:B------:R1:W2:Y:S03]  /*0150*/  @!P0 LDG.E.64 R4, desc[UR4][R10.64] ;  /* 0x000000040a048981 */ /* 0x0002a6000c1e1b00 */
[----:B------:R-:W-:Y:S01]  /*0160*/  VIADD R17, R9, 0xc0 ;  /* 0x000000c009117836 */ /* 0x000fe20000000000 */
[----:B------:R-:W-:Y:S01]  /*0170*/  CS2R R8, SRZ ;  /* 0x0000000000087805 */ /* 0x000fe2000001ff00 */
[--C-:B------:R-:W-:Y:S01]  /*0180*/  IMAD.WIDE R14, R15, 0x4, R2.reuse ;  /* 0x000000040f0e7825 */ /* 0x100fe200078e0202 */
[----:B------:R-:W2:Y:S03]  /*0190*/  @!P0 LDG.E.64 R6, desc[UR4][R12.64] ;  /* 0x000000040c068981 */ /* 0x000ea6000c1e1b00 */
[----:B------:R-:W-:Y:S01]  /*01a0*/  IMAD.WIDE R2, R17, 0x4, R2 ;  /* 0x0000000411027825 */ /* 0x000fe200078e0202 */
[----:B------:R-:W-:Y:S01]  /*01b0*/  CS2R R16, SRZ ;  /* 0x0000000000107805 */ /* 0x000fe2000001ff00 */
[----:B------:R-:W3:Y:S01]  /*01c0*/  @!P0 LDG.E.64 R8, desc[UR4][R14.64] ;  /* 0x000000040e088981 */ /* 0x000ee2000c1e1b00 */
[----:B-1----:R-:W1:Y:S04]  /*01d0*/  LDC.64 R10, c[0x0][0x218] ;  /* 0x00008600ff0a7b82 */ /* 0x002e680000000a00 */
[----:B------:R-:W4:Y:S01]  /*01e0*/  @!P0 LDG.E.64 R16, desc[UR4][R2.64] ;  /* 0x0000000402108981 */ /* 0x000f22000c1e1b00 */
[----:B--2---:R-:W-:Y:S01]  /*01f0*/  FADD R19, R6, R4 ;  /* 0x0000000406137221 */ /* 0x004fe20000000000 */
[----:B------:R-:W-:-:S03]  /*0200*/  FADD R4, R7, R5 ;  /* 0x0000000507047221 */ /* 0x000fc60000000000 */
[----:B---3--:R-:W-:Y:S01]  /*0210*/  FADD R19, R19, R8 ;  /* 0x0000000813137221 */ /* 0x008fe20000000000 */
[----:B------:R-:W-:Y:S01]  /*0220*/  FADD R6, R4, R9 ;  /* 0x0000000904067221 */ /* 0x000fe20000000000 */
[----:B-1----:R-:W-:-:S04]  /*0230*/  IMAD.WIDE R4, R0, 0x4, R10 ;  /* 0x0000000400047825 */ /* 0x002fc800078e020a */
[----:B----4-:R-:W-:Y:S01]  /*0240*/  FADD R16, R19, R16 ;  /* 0x0000001013107221 */ /* 0x010fe20000000000 */
[----:B------:R-:W-:Y:S01]  /*0250*/  FADD R6, R6, R17 ;  /* 0x0000001106067221 */ /* 0x000fe20000000000 */
[----:B------:R-:W-:Y:S06]  /*0260*/  @P0 EXIT ;  /* 0x000000000000094d */ /* 0x000fec0003800000 */
[----:B------:R-:W-:Y:S01]  /*0270*/  FMUL R16, R16, 0.25 ;  /* 0x3e80000010107820 */ /* 0x000fe20000400000 */
[----:B------:R-:W-:-:S05]  /*0280*/  FMUL R17, R6, 0.25 ;  /* 0x3e80000006117820 */ /* 0x000fca0000400000 */
[----:B------:R-:W-:Y:S01]  /*0290*/  STG.E.64 desc[UR4][R4.64], R16 ;  /* 0x0000001004007986 */ /* 0x000fe2000c101b04 */
[----:B------:R-:W-:Y:S05]  /*02a0*/  EXIT ;  /* 0x000000000000794d */ /* 0x000fea0003800000 */
.L_x_0:
[----:B------:R-:W-:-:S00]  /*02b0*/  BRA `(.L_x_0) ;  /* 0xfffffffc00fc7947 */ /* 0x000fc0000383ffff */
[----:B------:R-:W-:-:S00]  /*02c0*/  NOP ;  /* 0x0000000000007918 */ /* 0x000fc00000000000 */
        /* <DEDUP_REMOVED lines=11> */
.L_x_1:


//--------------------- .nv.constant0.triton_poi_fused_mean_1 --------------------------
	.section	.nv.constant0.triton_poi_fused_mean_1,"a",@progbits
	.sectionflags	@""
	.align	4
.nv.constant0.triton_poi_fused_mean_1:
	.zero		548
